//
// Generated by NVIDIA NVVM Compiler
//
// Compiler Build ID: CL-36424714
// Cuda compilation tools, release 13.0, V13.0.88
// Based on NVVM 20.0.0
//

.version 9.0
.target sm_100
.address_size 64

	// .globl	_Z15ComputeTractionPfif

.visible .entry _Z15ComputeTractionPfif(
	.param .u64 .ptr .align 1 _Z15ComputeTractionPfif_param_0,
	.param .u32 _Z15ComputeTractionPfif_param_1,
	.param .f32 _Z15ComputeTractionPfif_param_2
)
{
	.reg .pred 	%p<3>;
	.reg .b32 	%r<7>;
	.reg .b32 	%f<5>;
	.reg .b64 	%rd<5>;

	ld.param.u64 	%rd2, [_Z15ComputeTractionPfif_param_0];
	ld.param.u32 	%r2, [_Z15ComputeTractionPfif_param_1];
	ld.param.f32 	%f1, [_Z15ComputeTractionPfif_param_2];
	mov.u32 	%r3, %ctaid.x;
	mov.u32 	%r4, %ntid.x;
	mov.u32 	%r5, %tid.x;
	mad.lo.s32 	%r1, %r3, %r4, %r5;
	setp.ge.s32 	%p1, %r1, %r2;
	@%p1 bra 	$L__BB0_3;
	cvta.to.global.u64 	%rd3, %rd2;
	mul.wide.s32 	%rd4, %r1, 4;
	add.s64 	%rd1, %rd3, %rd4;
	ld.global.f32 	%f2, [%rd1];
	fma.rn.f32 	%f3, %f1, 0f3D4CCCCD, 0f3F800000;
	mul.f32 	%f4, %f3, %f2;
	st.global.f32 	[%rd1], %f4;
	setp.leu.f32 	%p2, %f4, 0f3F800000;
	@%p2 bra 	$L__BB0_3;
	mov.b32 	%r6, 1065353216;
	st.global.u32 	[%rd1], %r6;
$L__BB0_3:
	ret;

}


// ===== COMPILED SASS (sm_100) =====

	.target	sm_100

	.elftype	@"ET_EXEC"


//--------------------- .note.nv.tkinfo           --------------------------
	.section	.note.nv.tkinfo,"",@"SHT_NOTE"
	.sectionflags	@"SHF_NOTE_NV_TKINFO"
	.tkinfo
        /*0018*/ 	.word	0x00000002
        /*0030*/ 	.string	""
        /*0030*/ 	.string	"ptxas"
        /*0030*/ 	.string	"Cuda compilation tools, release 13.0, V13.0.88"
        /*0030*/ 	.string	"Build cuda_13.0.r13.0/compiler.36424714_0"
        /*0030*/ 	.string	"-arch sm_100 -m 64 "



//--------------------- .note.nv.cuinfo           --------------------------
	.section	.note.nv.cuinfo,"",@"SHT_NOTE"
	.sectionflags	@"SHF_NOTE_NV_CUINFO"
        /*0018*/ 	.short	0x0002
        /*001a*/ 	.short	0x0064
        /*001c*/ 	.short	0x0082
	.zero		2


//--------------------- .nv.info                  --------------------------
	.section	.nv.info,"",@"SHT_CUDA_INFO"
	.align	4


	//----- nvinfo : EIATTR_REGCOUNT
	.align		4
        /*0000*/ 	.byte	0x04, 0x2f
        /*0002*/ 	.short	(.L_1 - .L_0)
	.align		4
.L_0:
        /*0004*/ 	.word	index@(_Z15ComputeTractionPfif)
        /*0008*/ 	.word	0x00000008


	//----- nvinfo : EIATTR_FRAME_SIZE
	.align		4
.L_1:
        /*000c*/ 	.byte	0x04, 0x11
        /*000e*/ 	.short	(.L_3 - .L_2)
	.align		4
.L_2:
        /*0010*/ 	.word	index@(_Z15ComputeTractionPfif)
        /*0014*/ 	.word	0x00000000


	//----- nvinfo : EIATTR_MIN_STACK_SIZE
	.align		4
.L_3:
        /*0018*/ 	.byte	0x04, 0x12
        /*001a*/ 	.short	(.L_5 - .L_4)
	.align		4
.L_4:
        /*001c*/ 	.word	index@(_Z15ComputeTractionPfif)
        /*0020*/ 	.word	0x00000000
.L_5:


//--------------------- .nv.compat                --------------------------
	.section	.nv.compat,"",@"SHT_CUDA_COMPAT_INFO"
	.align	4
        /*0000*/ 	.byte	0x02, 0x09, 0x00, 0x00, 0x02, 0x02, 0x01, 0x00, 0x02, 0x05, 0x05, 0x00, 0x03, 0x07, 0x01, 0x01
        /*0010*/ 	.byte	0x02, 0x03, 0x00, 0x00, 0x02, 0x06, 0x01, 0x00, 0x04, 0x0b, 0x08, 0x00, 0x01, 0x00, 0x00, 0x00
        /*0020*/ 	.byte	0x00, 0x00, 0x00, 0x00


//--------------------- .nv.info._Z15ComputeTractionPfif --------------------------
	.section	.nv.info._Z15ComputeTractionPfif,"",@"SHT_CUDA_INFO"
	.sectionflags	@""
	.align	4


	//----- nvinfo : EIATTR_CUDA_API_VERSION
	.align		4
        /*0000*/ 	.byte	0x04, 0x37
        /*0002*/ 	.short	(.L_7 - .L_6)
.L_6:
        /*0004*/ 	.word	0x00000082


	//----- nvinfo : EIATTR_KPARAM_INFO
	.align		4
.L_7:
        /*0008*/ 	.byte	0x04, 0x17
        /*000a*/ 	.short	(.L_9 - .L_8)
.L_8:
        /*000c*/ 	.word	0x00000000
        /*0010*/ 	.short	0x0002
        /*0012*/ 	.short	0x000c
        /*0014*/ 	.byte	0x00, 0xf0, 0x11, 0x00


	//----- nvinfo : EIATTR_KPARAM_INFO
	.align		4
.L_9:
        /*0018*/ 	.byte	0x04, 0x17
        /*001a*/ 	.short	(.L_11 - .L_10)
.L_10:
        /*001c*/ 	.word	0x00000000
        /*0020*/ 	.short	0x0001
        /*0022*/ 	.short	0x0008
        /*0024*/ 	.byte	0x00, 0xf0, 0x11, 0x00


	//----- nvinfo : EIATTR_KPARAM_INFO
	.align		4
.L_11:
        /*0028*/ 	.byte	0x04, 0x17
        /*002a*/ 	.short	(.L_13 - .L_12)
.L_12:
        /*002c*/ 	.word	0x00000000
        /*0030*/ 	.short	0x0000
        /*0032*/ 	.short	0x0000
        /*0034*/ 	.byte	0x00, 0xf5, 0x21, 0x00


	//----- nvinfo : EIATTR_SPARSE_MMA_MASK
	.align		4
.L_13:
        /*0038*/ 	.byte	0x03, 0x50
        /*003a*/ 	.short	0x0000


	//----- nvinfo : EIATTR_MAXREG_COUNT
	.align		4
        /*003c*/ 	.byte	0x03, 0x1b
        /*003e*/ 	.short	0x00ff


	//----- nvinfo : EIATTR_MERCURY_ISA_VERSION
	.align		4
        /*0040*/ 	.byte	0x03, 0x5f
        /*0042*/ 	.short	0x0101


	//----- nvinfo : EIATTR_VRC_CTA_INIT_COUNT
	.align		4
        /*0044*/ 	.byte	0x02, 0x4a
	.zero		1
	.zero		1


	//----- nvinfo : EIATTR_EXIT_INSTR_OFFSETS
	.align		4
        /*0048*/ 	.byte	0x04, 0x1c
        /*004a*/ 	.short	(.L_15 - .L_14)


	//   ....[0]....
.L_14:
        /*004c*/ 	.word	0x00000070


	//   ....[1]....
        /*0050*/ 	.word	0x00000120


	//   ....[2]....
        /*0054*/ 	.word	0x00000140


	//----- nvinfo : EIATTR_CBANK_PARAM_SIZE
	.align		4
.L_15:
        /*0058*/ 	.byte	0x03, 0x19
        /*005a*/ 	.short	0x0010


	//----- nvinfo : EIATTR_PARAM_CBANK
	.align		4
        /*005c*/ 	.byte	0x04, 0x0a
        /*005e*/ 	.short	(.L_17 - .L_16)
	.align		4
.L_16:
        /*0060*/ 	.word	index@(.nv.constant0._Z15ComputeTractionPfif)
        /*0064*/ 	.short	0x0380
        /*0066*/ 	.short	0x0010


	//----- nvinfo : EIATTR_SW_WAR
	.align		4
.L_17:
        /*0068*/ 	.byte	0x04, 0x36
        /*006a*/ 	.short	(.L_19 - .L_18)
.L_18:
        /*006c*/ 	.word	0x00000008
.L_19:


//--------------------- .nv.callgraph             --------------------------
	.section	.nv.callgraph,"",@"SHT_CUDA_CALLGRAPH"
	.align	4
	.sectionentsize	8
	.align		4
        /*0000*/ 	.word	0x00000000
	.align		4
        /*0004*/ 	.word	0xffffffff
	.align		4
        /*0008*/ 	.word	0x00000000
	.align		4
        /*000c*/ 	.word	0xfffffffe
	.align		4
        /*0010*/ 	.word	0x00000000
	.align		4
        /*0014*/ 	.word	0xfffffffd
	.align		4
        /*0018*/ 	.word	0x00000000
	.align		4
        /*001c*/ 	.word	0xfffffffc


//--------------------- .text._Z15ComputeTractionPfif --------------------------
	.section	.text._Z15ComputeTractionPfif,"ax",@progbits
	.align	128
        .global         _Z15ComputeTractionPfif
        .type           _Z15ComputeTractionPfif,@function
        .size           _Z15ComputeTractionPfif,(.L_x_1 - _Z15ComputeTractionPfif)
        .other          _Z15ComputeTractionPfif,@"STO_CUDA_ENTRY STV_DEFAULT"
_Z15ComputeTractionPfif:
.text._Z15ComputeTractionPfif:
[----:B------:R-:W-:Y:S01]  /*0000*/  LDC R1, c[0x0][0x37c] ;  /* 0x0000df00ff017b82 */ /* 0x000fe20000000800 */
[----:B------:R-:W0:Y:S07]  /*0010*/  S2R R0, SR_TID.X ;  /* 0x0000000000007919 */ /* 0x000e2e0000002100 */
[----:B------:R-:W0:Y:S01]  /*0020*/  S2UR UR4, SR_CTAID.X ;  /* 0x00000000000479c3 */ /* 0x000e220000002500 */
[----:B------:R-:W1:Y:S07]  /*0030*/  LDCU UR5, c[0x0][0x388] ;  /* 0x00007100ff0577ac */ /* 0x000e6e0008000800 */
[----:B------:R-:W0:Y:S02]  /*0040*/  LDC R5, c[0x0][0x360] ;  /* 0x0000d800ff057b82 */ /* 0x000e240000000800 */
[----:B0-----:R-:W-:-:S05]  /*0050*/  IMAD R5, R5, UR4, R0 ;  /* 0x0000000405057c24 */ /* 0x001fca000f8e0200 */
[----:B-1----:R-:W-:-:S13]  /*0060*/  ISETP.GE.AND P0, PT, R5, UR5, PT ;  /* 0x0000000505007c0c */ /* 0x002fda000bf06270 */
[----:B------:R-:W-:Y:S05]  /*0070*/  @P0 EXIT ;  /* 0x000000000000094d */ /* 0x000fea0003800000 */
[----:B------:R-:W0:Y:S01]  /*0080*/  LDC.64 R2, c[0x0][0x380] ;  /* 0x0000e000ff027b82 */ /* 0x000e220000000a00 */
[----:B------:R-:W1:Y:S01]  /*0090*/  LDCU.64 UR4, c[0x0][0x358] ;  /* 0x00006b00ff0477ac */ /* 0x000e620008000a00 */
[----:B0-----:R-:W-:-:S06]  /*00a0*/  IMAD.WIDE R2, R5, 0x4, R2 ;  /* 0x0000000405027825 */ /* 0x001fcc00078e0202 */
[----:B------:R-:W0:Y:S01]  /*00b0*/  LDC R5, c[0x0][0x38c] ;  /* 0x0000e300ff057b82 */ /* 0x000e220000000800 */
[----:B-1----:R-:W2:Y:S01]  /*00c0*/  LDG.E R0, desc[UR4][R2.64] ;  /* 0x0000000402007981 */ /* 0x002ea2000c1e1900 */
[----:B------:R-:W-:-:S05]  /*00d0*/  HFMA2 R4, -RZ, RZ, 1.875, 0 ;  /* 0x3f800000ff047431 */ /* 0x000fca00000001ff */
[----:B0-----:R-:W-:-:S04]  /*00e0*/  FFMA R5, R5, 0.050000000745058059692, R4 ;  /* 0x3d4ccccd05057823 */ /* 0x001fc80000000004 */
[----:B--2---:R-:W-:-:S05]  /*00f0*/  FMUL R5, R0, R5 ;  /* 0x0000000500057220 */ /* 0x004fca0000400000 */
[----:B------:R-:W-:Y:S01]  /*0100*/  FSETP.GT.AND P0, PT, R5, 1, PT ;  /* 0x3f8000000500780b */ /* 0x000fe20003f04000 */
[----:B------:R0:W-:-:S12]  /*0110*/  STG.E desc[UR4][R2.64], R5 ;  /* 0x0000000502007986 */ /* 0x0001d8000c101904 */
[----:B0-----:R-:W-:Y:S05]  /*0120*/  @!P0 EXIT ;  /* 0x000000000000894d */ /* 0x001fea0003800000 */
[----:B------:R-:W-:Y:S01]  /*0130*/  STG.E desc[UR4][R2.64], R4 ;  /* 0x0000000402007986 */ /* 0x000fe2000c101904 */
[----:B------:R-:W-:Y:S05]  /*0140*/  EXIT ;  /* 0x000000000000794d */ /* 0x000fea0003800000 */
.L_x_0:
[----:B------:R-:W-:-:S00]  /*0150*/  BRA `(.L_x_0) ;  /* 0xfffffffc00fc7947 */ /* 0x000fc0000383ffff */
[----:B------:R-:W-:-:S00]  /*0160*/  NOP ;  /* 0x0000000000007918 */ /* 0x000fc00000000000 */
        /* <DEDUP_REMOVED lines=9> */
.L_x_1:


//--------------------- .nv.shared.reserved.0     --------------------------
	.section	.nv.shared.reserved.0,"aw",@nobits
	.weak		__nv_reservedSMEM_offset_0_alias
	.size		__nv_reservedSMEM_offset_0_alias, 0, 64
	.other		__nv_reservedSMEM_offset_0_alias,@"STO_CUDA_RESERVED_SHARED STV_DEFAULT"
__nv_reservedSMEM_offset_0_alias:
	.zero		0
	.zero		64


//--------------------- .nv.constant0._Z15ComputeTractionPfif --------------------------
	.section	.nv.constant0._Z15ComputeTractionPfif,"a",@progbits
	.sectionflags	@""
	.align	4
.nv.constant0._Z15ComputeTractionPfif:
	.zero		912


//--------------------- SYMBOLS --------------------------

	.type		.nv.reservedSmem.offset0,@object
	.size		.nv.reservedSmem.offset0,0x4
